	.headerflags	@"EF_CUDA_TEXMODE_UNIFIED EF_CUDA_64BIT_ADDRESS EF_CUDA_ACCELERATORS EF_CUDA_SM90 EF_CUDA_VIRTUAL_SM(EF_CUDA_SM90)"
	.elftype	@"ET_EXEC"


//--------------------- .nv.info                  --------------------------
	.section	.nv.info,"",@"SHT_CUDA_INFO"
	.align	4


	//----- nvinfo : EIATTR_REGCOUNT
	.align		4
        /*0000*/ 	.byte	0x04, 0x2f
        /*0002*/ 	.short	(.L_3 - .L_2)
	.align		4
.L_2:
        /*0004*/ 	.word	index@(triton_poi_fused__native_batch_norm_legit_no_training_add_leaky_relu_1)
        /*0008*/ 	.word	0x00000014


	//----- nvinfo : EIATTR_MIN_STACK_SIZE
	.align		4
.L_3:
        /*000c*/ 	.byte	0x04, 0x12
        /*000e*/ 	.short	(.L_5 - .L_4)
	.align		4
.L_4:
        /*0010*/ 	.word	index@(triton_poi_fused__native_batch_norm_legit_no_training_add_leaky_relu_1)
        /*0014*/ 	.word	0x00000000


	//----- nvinfo : EIATTR_FRAME_SIZE
	.align		4
.L_5:
        /*0018*/ 	.byte	0x04, 0x11
        /*001a*/ 	.short	(.L_7 - .L_6)
	.align		4
.L_6:
        /*001c*/ 	.word	index@(triton_poi_fused__native_batch_norm_legit_no_training_add_leaky_relu_1)
        /*0020*/ 	.word	0x00000000


	//----- nvinfo : EIATTR_MIN_STACK_SIZE
	.align		4
.L_7:
        /*0024*/ 	.byte	0x04, 0x12
        /*0026*/ 	.short	(.L_9 - .L_8)
	.align		4
.L_8:
        /*0028*/ 	.word	index@(triton_poi_fused__native_batch_norm_legit_no_training_add_leaky_relu_1)
        /*002c*/ 	.word	0x00000000
.L_9:


//--------------------- .nv.info.triton_poi_fused__native_batch_norm_legit_no_training_add_leaky_relu_1 --------------------------
	.section	.nv.info.triton_poi_fused__native_batch_norm_legit_no_training_add_leaky_relu_1,"",@"SHT_CUDA_INFO"
	.sectionflags	@""
	.align	4


	//----- nvinfo : EIATTR_CUDA_API_VERSION
	.align		4
        /*0000*/ 	.byte	0x04, 0x37
        /*0002*/ 	.short	(.L_11 - .L_10)
.L_10:
        /*0004*/ 	.word	0x0000007c


	//----- nvinfo : EIATTR_KPARAM_INFO
	.align		4
.L_11:
        /*0008*/ 	.byte	0x04, 0x17
        /*000a*/ 	.short	(.L_13 - .L_12)
.L_12:
        /*000c*/ 	.word	0x00000000
        /*0010*/ 	.short	0x0007
        /*0012*/ 	.short	0x0038
        /*0014*/ 	.byte	0x00, 0xf0, 0x11, 0x00


	//----- nvinfo : EIATTR_KPARAM_INFO
	.align		4
.L_13:
        /*0018*/ 	.byte	0x04, 0x17
        /*001a*/ 	.short	(.L_15 - .L_14)
.L_14:
        /*001c*/ 	.word	0x00000000
        /*0020*/ 	.short	0x0006
        /*0022*/ 	.short	0x0030
        /*0024*/ 	.byte	0x00, 0xf4, 0x21, 0x00


	//----- nvinfo : EIATTR_KPARAM_INFO
	.align		4
.L_15:
        /*0028*/ 	.byte	0x04, 0x17
        /*002a*/ 	.short	(.L_17 - .L_16)
.L_16:
        /*002c*/ 	.word	0x00000000
        /*0030*/ 	.short	0x0005
        /*0032*/ 	.short	0x0028
        /*0034*/ 	.byte	0x00, 0xf4, 0x21, 0x00


	//----- nvinfo : EIATTR_KPARAM_INFO
	.align		4
.L_17:
        /*0038*/ 	.byte	0x04, 0x17
        /*003a*/ 	.short	(.L_19 - .L_18)
.L_18:
        /*003c*/ 	.word	0x00000000
        /*0040*/ 	.short	0x0004
        /*0042*/ 	.short	0x0020
        /*0044*/ 	.byte	0x00, 0xf4, 0x21, 0x00


	//----- nvinfo : EIATTR_KPARAM_INFO
	.align		4
.L_19:
        /*0048*/ 	.byte	0x04, 0x17
        /*004a*/ 	.short	(.L_21 - .L_20)
.L_20:
        /*004c*/ 	.word	0x00000000
        /*0050*/ 	.short	0x0003
        /*0052*/ 	.short	0x0018
        /*0054*/ 	.byte	0x00, 0xf4, 0x21, 0x00


	//----- nvinfo : EIATTR_KPARAM_INFO
	.align		4
.L_21:
        /*0058*/ 	.byte	0x04, 0x17
        /*005a*/ 	.short	(.L_23 - .L_22)
.L_22:
        /*005c*/ 	.word	0x00000000
        /*0060*/ 	.short	0x0002
        /*0062*/ 	.short	0x0010
        /*0064*/ 	.byte	0x00, 0xf4, 0x21, 0x00


	//----- nvinfo : EIATTR_KPARAM_INFO
	.align		4
.L_23:
        /*0068*/ 	.byte	0x04, 0x17
        /*006a*/ 	.short	(.L_25 - .L_24)
.L_24:
        /*006c*/ 	.word	0x00000000
        /*0070*/ 	.short	0x0001
        /*0072*/ 	.short	0x0008
        /*0074*/ 	.byte	0x00, 0xf4, 0x21, 0x00


	//----- nvinfo : EIATTR_KPARAM_INFO
	.align		4
.L_25:
        /*0078*/ 	.byte	0x04, 0x17
        /*007a*/ 	.short	(.L_27 - .L_26)
.L_26:
        /*007c*/ 	.word	0x00000000
        /*0080*/ 	.short	0x0000
        /*0082*/ 	.short	0x0000
        /*0084*/ 	.byte	0x00, 0xf4, 0x21, 0x00


	//----- nvinfo : EIATTR_SPARSE_MMA_MASK
	.align		4
.L_27:
        /*0088*/ 	.byte	0x03, 0x50
        /*008a*/ 	.short	0x0000


	//----- nvinfo : EIATTR_MAXREG_COUNT
	.align		4
        /*008c*/ 	.byte	0x03, 0x1b
        /*008e*/ 	.short	0x00ff


	//----- nvinfo : EIATTR_EXIT_INSTR_OFFSETS
	.align		4
        /*0090*/ 	.byte	0x04, 0x1c
        /*0092*/ 	.short	(.L_29 - .L_28)


	//   ....[0]....
.L_28:
        /*0094*/ 	.word	0x00000370


	//   ....[1]....
        /*0098*/ 	.word	0x00000390


	//----- nvinfo : EIATTR_REQNTID
	.align		4
.L_29:
        /*009c*/ 	.byte	0x04, 0x10
        /*009e*/ 	.short	(.L_31 - .L_30)
.L_30:
        /*00a0*/ 	.word	0x00000080
        /*00a4*/ 	.word	0x00000001
        /*00a8*/ 	.word	0x00000001


	//----- nvinfo : EIATTR_CBANK_PARAM_SIZE
	.align		4
.L_31:
        /*00ac*/ 	.byte	0x03, 0x19
        /*00ae*/ 	.short	0x003c


	//----- nvinfo : EIATTR_PARAM_CBANK
	.align		4
        /*00b0*/ 	.byte	0x04, 0x0a
        /*00b2*/ 	.short	(.L_33 - .L_32)
	.align		4
.L_32:
        /*00b4*/ 	.word	index@(.nv.constant0.triton_poi_fused__native_batch_norm_legit_no_training_add_leaky_relu_1)
        /*00b8*/ 	.short	0x0210
        /*00ba*/ 	.short	0x003c


	//----- nvinfo : EIATTR_SW_WAR
	.align		4
.L_33:
        /*00bc*/ 	.byte	0x04, 0x36
        /*00be*/ 	.short	(.L_35 - .L_34)
.L_34:
        /*00c0*/ 	.word	0x00000008
.L_35:


//--------------------- .nv.callgraph             --------------------------
	.section	.nv.callgraph,"",@"SHT_CUDA_CALLGRAPH"
	.align	4
	.sectionentsize	8
	.align		4
        /*0000*/ 	.word	0x00000000
	.align		4
        /*0004*/ 	.word	0xffffffff
	.align		4
        /*0008*/ 	.word	0x00000000
	.align		4
        /*000c*/ 	.word	0xfffffffe
	.align		4
        /*0010*/ 	.word	0x00000000
	.align		4
        /*0014*/ 	.word	0xfffffffd
	.align		4
        /*0018*/ 	.word	0x00000000
	.align		4
        /*001c*/ 	.word	0xfffffffc


//--------------------- .nv.constant4             --------------------------
	.section	.nv.constant4,"a",@progbits
	.align	8
	.align		8
.nv.constant4:
        /*0000*/ 	.dword	_$_str
	.align		8
        /*0008*/ 	.dword	_$_str_$_2


//--------------------- .text.triton_poi_fused__native_batch_norm_legit_no_training_add_leaky_relu_1 --------------------------
	.section	.text.triton_poi_fused__native_batch_norm_legit_no_training_add_leaky_relu_1,"ax",@progbits
	.align	128
        .global         triton_poi_fused__native_batch_norm_legit_no_training_add_leaky_relu_1
        .type           triton_poi_fused__native_batch_norm_legit_no_training_add_leaky_relu_1,@function
        .size           triton_poi_fused__native_batch_norm_legit_no_training_add_leaky_relu_1,(.L_x_1 - triton_poi_fused__native_batch_norm_legit_no_training_add_leaky_relu_1)
        .other          triton_poi_fused__native_batch_norm_legit_no_training_add_leaky_relu_1,@"STO_CUDA_ENTRY STV_DEFAULT"
triton_poi_fused__native_batch_norm_legit_no_training_add_leaky_relu_1:
.text.triton_poi_fused__native_batch_norm_legit_no_training_add_leaky_relu_1:
[----:B------:R-:W0:Y:S01]  /*0000*/  LDC R1, c[0x0][0x28] ;  /* 0x00000a00ff017b82 */ /* 0x000e220000000800 */
[----:B------:R-:W1:Y:S07]  /*0010*/  S2R R0, SR_TID.X ;  /* 0x0000000000007919 */ /* 0x000e6e0000002100 */
[----:B------:R-:W2:Y:S01]  /*0020*/  LDC.64 R10, c[0x0][0x228] ;  /* 0x00008a00ff0a7b82 */ /* 0x000ea20000000a00 */
[----:B------:R-:W-:Y:S01]  /*0030*/  ULDC.64 UR4, c[0x0][0x208] ;  /* 0x0000820000047ab9 */ /* 0x000fe20000000a00 */
[----:B------:R-:W3:Y:S06]  /*0040*/  S2R R3, SR_CTAID.X ;  /* 0x0000000000037919 */ /* 0x000eec0000002500 */
[----:B------:R-:W4:Y:S08]  /*0050*/  LDC.64 R6, c[0x0][0x218] ;  /* 0x00008600ff067b82 */ /* 0x000f300000000a00 */
[----:B------:R-:W5:Y:S08]  /*0060*/  LDC.64 R8, c[0x0][0x220] ;  /* 0x00008800ff087b82 */ /* 0x000f700000000a00 */
[----:B------:R-:W5:Y:S01]  /*0070*/  LDC.64 R12, c[0x0][0x230] ;  /* 0x00008c00ff0c7b82 */ /* 0x000f620000000a00 */
[----:B-1----:R-:W-:-:S07]  /*0080*/  LOP3.LUT R0, R0, 0x7f, RZ, 0xc0, !PT ;  /* 0x0000007f00007812 */ /* 0x002fce00078ec0ff */
[----:B------:R-:W1:Y:S01]  /*0090*/  LDC.64 R14, c[0x0][0x238] ;  /* 0x00008e00ff0e7b82 */ /* 0x000e620000000a00 */
[----:B---3--:R-:W-:Y:S02]  /*00a0*/  SHF.R.S32.HI R2, RZ, 0x18, R3 ;  /* 0x00000018ff027819 */ /* 0x008fe40000011403 */
[----:B------:R-:W-:Y:S02]  /*00b0*/  LEA R0, R3, R0, 0x7 ;  /* 0x0000000003007211 */ /* 0x000fe400078e38ff */
[----:B------:R-:W-:Y:S02]  /*00c0*/  SGXT R3, R2, 0x1 ;  /* 0x000000010203781a */ /* 0x000fe40000000200 */
[----:B------:R-:W-:Y:S02]  /*00d0*/  ISETP.GE.AND P0, PT, R0, 0x100, PT ;  /* 0x000001000000780c */ /* 0x000fe40003f06270 */
[----:B------:R-:W-:-:S04]  /*00e0*/  LEA.HI R3, R3, R0, RZ, 0x4 ;  /* 0x0000000003037211 */ /* 0x000fc800078f20ff */
[----:B------:R-:W-:-:S04]  /*00f0*/  SHF.R.S32.HI R3, RZ, 0x4, R3 ;  /* 0x00000004ff037819 */ /* 0x000fc80000011403 */
[----:B------:R-:W-:-:S04]  /*0100*/  LEA.HI R2, R3, R3, RZ, 0x2 ;  /* 0x0000000303027211 */ /* 0x000fc800078f10ff */
[----:B------:R-:W-:-:S04]  /*0110*/  LOP3.LUT R2, R2, 0xfffffffc, RZ, 0xc0, !PT ;  /* 0xfffffffc02027812 */ /* 0x000fc800078ec0ff */
[----:B------:R-:W-:Y:S02]  /*0120*/  IADD3 R5, R3, -R2, RZ ;  /* 0x8000000203057210 */ /* 0x000fe40007ffe0ff */
[----:B------:R-:W-:-:S03]  /*0130*/  CS2R R2, SRZ ;  /* 0x0000000000027805 */ /* 0x000fc6000001ff00 */
[----:B--2---:R-:W-:-:S05]  /*0140*/  IMAD.WIDE R10, R5, 0x4, R10 ;  /* 0x00000004050a7825 */ /* 0x004fca00078e020a */
[----:B------:R2:W3:Y:S01]  /*0150*/  @!P0 LDG.E.EL R2, desc[UR4][R10.64] ;  /* 0x000000040a028981 */ /* 0x0004e2000c2e1900 */
[----:B------:R-:W-:Y:S01]  /*0160*/  HFMA2.MMA R4, -RZ, RZ, 0, 0 ;  /* 0x00000000ff047435 */ /* 0x000fe200000001ff */
[----:B----4-:R-:W-:-:S04]  /*0170*/  IMAD.WIDE R6, R0, 0x4, R6 ;  /* 0x0000000400067825 */ /* 0x010fc800078e0206 */
[C---:B-----5:R-:W-:Y:S01]  /*0180*/  IMAD.WIDE R8, R5.reuse, 0x4, R8 ;  /* 0x0000000405087825 */ /* 0x060fe200078e0208 */
[----:B------:R4:W5:Y:S03]  /*0190*/  @!P0 LDG.E R3, desc[UR4][R6.64] ;  /* 0x0000000406038981 */ /* 0x000966000c1e1900 */
[C---:B0-2---:R-:W-:Y:S01]  /*01a0*/  IMAD.WIDE R10, R5.reuse, 0x4, R12 ;  /* 0x00000004050a7825 */ /* 0x045fe200078e020c */
[----:B------:R-:W5:Y:S01]  /*01b0*/  @!P0 LDG.E.EL R4, desc[UR4][R8.64] ;  /* 0x0000000408048981 */ /* 0x000f62000c2e1900 */
[----:B------:R-:W-:Y:S02]  /*01c0*/  CS2R R16, SRZ ;  /* 0x0000000000107805 */ /* 0x000fe4000001ff00 */
[----:B-1----:R-:W-:Y:S01]  /*01d0*/  IMAD.WIDE R12, R5, 0x4, R14 ;  /* 0x00000004050c7825 */ /* 0x002fe200078e020e */
[----:B------:R-:W-:Y:S01]  /*01e0*/  MOV R5, RZ ;  /* 0x000000ff00057202 */ /* 0x000fe20000000f00 */
[----:B------:R-:W0:Y:S03]  /*01f0*/  LDC.64 R14, c[0x0][0x240] ;  /* 0x00009000ff0e7b82 */ /* 0x000e260000000a00 */
[----:B------:R-:W2:Y:S04]  /*0200*/  @!P0 LDG.E.EL R16, desc[UR4][R12.64] ;  /* 0x000000040c108981 */ /* 0x000ea8000c2e1900 */
[----:B------:R-:W2:Y:S01]  /*0210*/  @!P0 LDG.E.EL R5, desc[UR4][R10.64] ;  /* 0x000000040a058981 */ /* 0x000ea2000c2e1900 */
[----:B0-----:R-:W-:-:S05]  /*0220*/  IMAD.WIDE R14, R0, 0x4, R14 ;  /* 0x00000004000e7825 */ /* 0x001fca00078e020e */
[----:B------:R-:W2:Y:S01]  /*0230*/  @!P0 LDG.E R17, desc[UR4][R14.64] ;  /* 0x000000040e118981 */ /* 0x000ea2000c1e1900 */
[----:B----4-:R-:W-:Y:S01]  /*0240*/  HFMA2.MMA R7, -RZ, RZ, 1.625, 0 ;  /* 0x3e800000ff077435 */ /* 0x010fe200000001ff */
[----:B---3--:R-:W-:-:S04]  /*0250*/  FADD R2, R2, 9.9999997473787516356e-06 ;  /* 0x3727c5ac02027421 */ /* 0x008fc80000000000 */
[----:B------:R-:W0:Y:S02]  /*0260*/  MUFU.SQRT R6, R2 ;  /* 0x0000000200067308 */ /* 0x000e240000002000 */
[C---:B0-----:R-:W-:Y:S02]  /*0270*/  FSETP.GT.AND P1, PT, R6.reuse, 8.50705917302346158658e+37, PT ;  /* 0x7e8000000600780b */ /* 0x041fe40003f24000 */
[----:B------:R-:W-:-:S11]  /*0280*/  FSETP.GEU.AND P2, PT, R6, 1.175494350822287508e-38, PT ;  /* 0x008000000600780b */ /* 0x000fd60003f4e000 */
[----:B------:R-:W-:-:S04]  /*0290*/  @P1 FMUL R6, R6, 0.25 ;  /* 0x3e80000006061820 */ /* 0x000fc80000400000 */
[----:B------:R-:W-:-:S06]  /*02a0*/  @!P2 FMUL R6, R6, 16777216 ;  /* 0x4b8000000606a820 */ /* 0x000fcc0000400000 */
[----:B------:R-:W0:Y:S01]  /*02b0*/  MUFU.RCP R6, R6 ;  /* 0x0000000600067308 */ /* 0x000e220000001000 */
[----:B------:R-:W-:Y:S01]  /*02c0*/  FSEL R7, R7, 1, P1 ;  /* 0x3f80000007077808 */ /* 0x000fe20000800000 */
[----:B-----5:R-:W-:-:S04]  /*02d0*/  FADD R3, -R4, R3 ;  /* 0x0000000304037221 */ /* 0x020fc80000000100 */
[----:B------:R-:W-:-:S04]  /*02e0*/  @!P2 FMUL R7, R7, 16777216 ;  /* 0x4b8000000707a820 */ /* 0x000fc80000400000 */
[----:B0-----:R-:W-:-:S04]  /*02f0*/  FMUL R4, R6, R7 ;  /* 0x0000000706047220 */ /* 0x001fc80000400000 */
[----:B------:R-:W-:Y:S02]  /*0300*/  FMUL R7, R3, R4 ;  /* 0x0000000403077220 */ /* 0x000fe40000400000 */
[----:B------:R-:W0:Y:S02]  /*0310*/  LDC.64 R2, c[0x0][0x210] ;  /* 0x00008400ff027b82 */ /* 0x000e240000000a00 */
[----:B--2---:R-:W-:-:S05]  /*0320*/  FFMA R16, R7, R5, R16 ;  /* 0x0000000507107223 */ /* 0x004fca0000000010 */
[----:B------:R-:W-:-:S13]  /*0330*/  FSETP.GT.AND P1, PT, R16, RZ, PT ;  /* 0x000000ff1000720b */ /* 0x000fda0003f24000 */
[----:B------:R-:W-:Y:S01]  /*0340*/  @!P1 FMUL R16, R16, 0.10000000149011611938 ;  /* 0x3dcccccd10109820 */ /* 0x000fe20000400000 */
[----:B0-----:R-:W-:-:S04]  /*0350*/  IMAD.WIDE R2, R0, 0x4, R2 ;  /* 0x0000000400027825 */ /* 0x001fc800078e0202 */
[----:B------:R-:W-:Y:S01]  /*0360*/  FADD R17, R16, R17 ;  /* 0x0000001110117221 */ /* 0x000fe20000000000 */
[----:B------:R-:W-:Y:S06]  /*0370*/  @P0 EXIT ;  /* 0x000000000000094d */ /* 0x000fec0003800000 */
[----:B------:R-:W-:Y:S01]  /*0380*/  STG.E desc[UR4][R2.64], R17 ;  /* 0x0000001102007986 */ /* 0x000fe2000c101904 */
[----:B------:R-:W-:Y:S05]  /*0390*/  EXIT ;  /* 0x000000000000794d */ /* 0x000fea0003800000 */
.L_x_0:
[----:B------:R-:W-:-:S00]  /*03a0*/  BRA `(.L_x_0) ;  /* 0xfffffffc00fc7947 */ /* 0x000fc0000383ffff */
[----:B------:R-:W-:-:S00]  /*03b0*/  NOP ;  /* 0x0000000000007918 */ /* 0x000fc00000000000 */
        /* <DEDUP_REMOVED lines=12> */
.L_x_1:


//--------------------- .nv.global.init           --------------------------
	.section	.nv.global.init,"aw",@progbits
.nv.global.init:
	.type		_$_str,@object
	.size		_$_str,(_$_str_$_2 - _$_str)
_$_str:
        /*0000*/ 	.byte	0x5f, 0x5f, 0x43, 0x55, 0x44, 0x41, 0x5f, 0x46, 0x54, 0x5a, 0x00
	.type		_$_str_$_2,@object
	.size		_$_str_$_2,(.L_1 - _$_str_$_2)
_$_str_$_2:
        /*000b*/ 	.byte	0x5f, 0x5f, 0x43, 0x55, 0x44, 0x41, 0x5f, 0x50, 0x52, 0x45, 0x43, 0x5f, 0x53, 0x51, 0x52, 0x54
        /*001b*/ 	.byte	0x00
.L_1:


//--------------------- .nv.constant0.triton_poi_fused__native_batch_norm_legit_no_training_add_leaky_relu_1 --------------------------
	.section	.nv.constant0.triton_poi_fused__native_batch_norm_legit_no_training_add_leaky_relu_1,"a",@progbits
	.sectionflags	@""
	.align	4
.nv.constant0.triton_poi_fused__native_batch_norm_legit_no_training_add_leaky_relu_1:
	.zero		588
